def matmul_kernel(
    a_ptr,
    b_ptr,
    c_ptr,
    M,
    N,
    K,
    stride_am,
    stride_ak,
    stride_bk,
    stride_bn,
    stride_cm,
    stride_cn,
    BLOCK_M: tl.constexpr,
    BLOCK_N: tl.constexpr,
    BLOCK_K: tl.constexpr,
    GROUP_M: tl.constexpr,
):
    pid = tl.program_id(axis=0)
    num_pid_m = tl.cdiv(M, BLOCK_M)
    num_pid_n = tl.cdiv(N, BLOCK_N)
    num_pid_in_group = GROUP_M * num_pid_n
    group_id = pid // num_pid_in_group
    first_pid_m = group_id * GROUP_M
    group_size_m = min(num_pid_m - first_pid_m, GROUP_M)
    pid_m = first_pid_m + ((pid % num_pid_in_group) % group_size_m)
    pid_n = (pid % num_pid_in_group) // group_size_m

    offs_am = (pid_m * BLOCK_M + tl.arange(0, BLOCK_M)) % M
    offs_bn = (pid_n * BLOCK_N + tl.arange(0, BLOCK_N)) % N
    offs_k = tl.arange(0, BLOCK_K)
    a_ptrs = a_ptr + offs_am[:, None] * stride_am + offs_k[None, :] * stride_ak
    b_ptrs = b_ptr + offs_k[:, None] * stride_bk + offs_bn[None, :] * stride_bn

    acc = tl.zeros((BLOCK_M, BLOCK_N), dtype=tl.float32)
    for kk in range(0, tl.cdiv(K, BLOCK_K)):
        a = tl.load(a_ptrs, mask=offs_k[None, :] < K - kk * BLOCK_K, other=0.0)
        b = tl.load(b_ptrs, mask=offs_k[:, None] < K - kk * BLOCK_K, other=0.0)
        acc = tl.dot(a, b, acc)
        a_ptrs += BLOCK_K * stride_ak
        b_ptrs += BLOCK_K * stride_bk

    c = acc.to(c_ptr.dtype.element_ty)
    offs_cm = pid_m * BLOCK_M + tl.arange(0, BLOCK_M)
    offs_cn = pid_n * BLOCK_N + tl.arange(0, BLOCK_N)
    c_ptrs = c_ptr + offs_cm[:, None] * stride_cm + offs_cn[None, :] * stride_cn
    mask = (offs_cm[:, None] < M) & (offs_cn[None, :] < N)
    tl.store(c_ptrs, c, mask=mask)

# config = {"BLOCK_K": 32, "BLOCK_M": 16, "BLOCK_N": 16, "GROUP_M": 8, "arch": "sm_100", "dtype": "fp16", "num_ctas": 1, "num_stages": 2, "num_warps": 8}
# arch = sm_100


// ===== COMPILED SASS (sm_100a) =====

	.target	sm_100a

	.elftype	@"ET_EXEC"


//--------------------- .note.nv.tkinfo           --------------------------
	.section	.note.nv.tkinfo,"",@"SHT_NOTE"
	.sectionflags	@"SHF_NOTE_NV_TKINFO"
	.tkinfo
        /*0018*/ 	.word	0x00000081
        /*0030*/ 	.string	""
        /*0030*/ 	.string	"ptxas-blackwell"
        /*0030*/ 	.string	"Cuda compilation tools, release 12.9, V12.9.86"
        /*0030*/ 	.string	"Build cuda_12.9.r12.9/compiler.36037853_0"
        /*0030*/ 	.string	"-v  -suppress-debug-info  -lineinfo  -arch sm_100a "



//--------------------- .note.nv.cuver            --------------------------
	.section	.note.nv.cuver,"",@"SHT_NOTE"
	.sectionflags	@"SHF_NOTE_NV_CUVER"
        /*0018*/ 	.short	0x0001
        /*001a*/ 	.short	0x0064
        /*001c*/ 	.short	0x0001
        /*001e*/ 	.short	0x0000
        /*0020*/ 	.short	0x0001
        /*0022*/ 	.short	0x0000


//--------------------- .nv.info                  --------------------------
	.section	.nv.info,"",@"SHT_CUDA_INFO"
	.align	4


	//----- nvinfo : EIATTR_REGCOUNT
	.align		4
        /*0000*/ 	.byte	0x04, 0x2f
        /*0002*/ 	.short	(.L_1 - .L_0)
	.align		4
.L_0:
        /*0004*/ 	.word	index@(matmul_kernel)
        /*0008*/ 	.word	0x00000028


	//----- nvinfo : EIATTR_FRAME_SIZE
	.align		4
.L_1:
        /*000c*/ 	.byte	0x04, 0x11
        /*000e*/ 	.short	(.L_3 - .L_2)
	.align		4
.L_2:
        /*0010*/ 	.word	index@(matmul_kernel)
        /*0014*/ 	.word	0x00000000


	//----- nvinfo : EIATTR_MIN_STACK_SIZE
	.align		4
.L_3:
        /*0018*/ 	.byte	0x04, 0x12
        /*001a*/ 	.short	(.L_5 - .L_4)
	.align		4
.L_4:
        /*001c*/ 	.word	index@(matmul_kernel)
        /*0020*/ 	.word	0x00000000
.L_5:


//--------------------- .nv.info.matmul_kernel    --------------------------
	.section	.nv.info.matmul_kernel,"",@"SHT_CUDA_INFO"
	.sectionflags	@""
	.align	4


	//----- nvinfo : EIATTR_CUDA_API_VERSION
	.align		4
        /*0000*/ 	.byte	0x04, 0x37
        /*0002*/ 	.short	(.L_7 - .L_6)
.L_6:
        /*0004*/ 	.word	0x00000081


	//----- nvinfo : EIATTR_KPARAM_INFO
	.align		4
.L_7:
        /*0008*/ 	.byte	0x04, 0x17
        /*000a*/ 	.short	(.L_9 - .L_8)
.L_8:
        /*000c*/ 	.word	0x00000000
        /*0010*/ 	.short	0x000d
        /*0012*/ 	.short	0x0048
        /*0014*/ 	.byte	0x00, 0xf4, 0x21, 0x00


	//----- nvinfo : EIATTR_KPARAM_INFO
	.align		4
.L_9:
        /*0018*/ 	.byte	0x04, 0x17
        /*001a*/ 	.short	(.L_11 - .L_10)
.L_10:
        /*001c*/ 	.word	0x00000000
        /*0020*/ 	.short	0x000c
        /*0022*/ 	.short	0x0040
        /*0024*/ 	.byte	0x00, 0xf4, 0x21, 0x00


	//----- nvinfo : EIATTR_KPARAM_INFO
	.align		4
.L_11:
        /*0028*/ 	.byte	0x04, 0x17
        /*002a*/ 	.short	(.L_13 - .L_12)
.L_12:
        /*002c*/ 	.word	0x00000000
        /*0030*/ 	.short	0x000b
        /*0032*/ 	.short	0x0038
        /*0034*/ 	.byte	0x00, 0xf0, 0x11, 0x00


	//----- nvinfo : EIATTR_KPARAM_INFO
	.align		4
.L_13:
        /*0038*/ 	.byte	0x04, 0x17
        /*003a*/ 	.short	(.L_15 - .L_14)
.L_14:
        /*003c*/ 	.word	0x00000000
        /*0040*/ 	.short	0x000a
        /*0042*/ 	.short	0x0034
        /*0044*/ 	.byte	0x00, 0xf0, 0x11, 0x00


	//----- nvinfo : EIATTR_KPARAM_INFO
	.align		4
.L_15:
        /*0048*/ 	.byte	0x04, 0x17
        /*004a*/ 	.short	(.L_17 - .L_16)
.L_16:
        /*004c*/ 	.word	0x00000000
        /*0050*/ 	.short	0x0009
        /*0052*/ 	.short	0x0030
        /*0054*/ 	.byte	0x00, 0xf0, 0x11, 0x00


	//----- nvinfo : EIATTR_KPARAM_INFO
	.align		4
.L_17:
        /*0058*/ 	.byte	0x04, 0x17
        /*005a*/ 	.short	(.L_19 - .L_18)
.L_18:
        /*005c*/ 	.word	0x00000000
        /*0060*/ 	.short	0x0008
        /*0062*/ 	.short	0x002c
        /*0064*/ 	.byte	0x00, 0xf0, 0x11, 0x00


	//----- nvinfo : EIATTR_KPARAM_INFO
	.align		4
.L_19:
        /*0068*/ 	.byte	0x04, 0x17
        /*006a*/ 	.short	(.L_21 - .L_20)
.L_20:
        /*006c*/ 	.word	0x00000000
        /*0070*/ 	.short	0x0007
        /*0072*/ 	.short	0x0028
        /*0074*/ 	.byte	0x00, 0xf0, 0x11, 0x00


	//----- nvinfo : EIATTR_KPARAM_INFO
	.align		4
.L_21:
        /*0078*/ 	.byte	0x04, 0x17
        /*007a*/ 	.short	(.L_23 - .L_22)
.L_22:
        /*007c*/ 	.word	0x00000000
        /*0080*/ 	.short	0x0006
        /*0082*/ 	.short	0x0024
        /*0084*/ 	.byte	0x00, 0xf0, 0x11, 0x00


	//----- nvinfo : EIATTR_KPARAM_INFO
	.align		4
.L_23:
        /*0088*/ 	.byte	0x04, 0x17
        /*008a*/ 	.short	(.L_25 - .L_24)
.L_24:
        /*008c*/ 	.word	0x00000000
        /*0090*/ 	.short	0x0005
        /*0092*/ 	.short	0x0020
        /*0094*/ 	.byte	0x00, 0xf0, 0x11, 0x00


	//----- nvinfo : EIATTR_KPARAM_INFO
	.align		4
.L_25:
        /*0098*/ 	.byte	0x04, 0x17
        /*009a*/ 	.short	(.L_27 - .L_26)
.L_26:
        /*009c*/ 	.word	0x00000000
        /*00a0*/ 	.short	0x0004
        /*00a2*/ 	.short	0x001c
        /*00a4*/ 	.byte	0x00, 0xf0, 0x11, 0x00


	//----- nvinfo : EIATTR_KPARAM_INFO
	.align		4
.L_27:
        /*00a8*/ 	.byte	0x04, 0x17
        /*00aa*/ 	.short	(.L_29 - .L_28)
.L_28:
        /*00ac*/ 	.word	0x00000000
        /*00b0*/ 	.short	0x0003
        /*00b2*/ 	.short	0x0018
        /*00b4*/ 	.byte	0x00, 0xf0, 0x11, 0x00


	//----- nvinfo : EIATTR_KPARAM_INFO
	.align		4
.L_29:
        /*00b8*/ 	.byte	0x04, 0x17
        /*00ba*/ 	.short	(.L_31 - .L_30)
.L_30:
        /*00bc*/ 	.word	0x00000000
        /*00c0*/ 	.short	0x0002
        /*00c2*/ 	.short	0x0010
        /*00c4*/ 	.byte	0x00, 0xf4, 0x21, 0x00


	//----- nvinfo : EIATTR_KPARAM_INFO
	.align		4
.L_31:
        /*00c8*/ 	.byte	0x04, 0x17
        /*00ca*/ 	.short	(.L_33 - .L_32)
.L_32:
        /*00cc*/ 	.word	0x00000000
        /*00d0*/ 	.short	0x0001
        /*00d2*/ 	.short	0x0008
        /*00d4*/ 	.byte	0x00, 0xf4, 0x21, 0x00


	//----- nvinfo : EIATTR_KPARAM_INFO
	.align		4
.L_33:
        /*00d8*/ 	.byte	0x04, 0x17
        /*00da*/ 	.short	(.L_35 - .L_34)
.L_34:
        /*00dc*/ 	.word	0x00000000
        /*00e0*/ 	.short	0x0000
        /*00e2*/ 	.short	0x0000
        /*00e4*/ 	.byte	0x00, 0xf4, 0x21, 0x00


	//----- nvinfo : EIATTR_SPARSE_MMA_MASK
	.align		4
.L_35:
        /*00e8*/ 	.byte	0x03, 0x50
        /*00ea*/ 	.short	0x0000


	//----- nvinfo : EIATTR_MAXREG_COUNT
	.align		4
        /*00ec*/ 	.byte	0x03, 0x1b
        /*00ee*/ 	.short	0x00ff


	//----- nvinfo : EIATTR_NUM_BARRIERS
	.align		4
        /*00f0*/ 	.byte	0x02, 0x4c
        /*00f2*/ 	.byte	0x01
	.zero		1


	//----- nvinfo : EIATTR_VRC_CTA_INIT_COUNT
	.align		4
        /*00f4*/ 	.byte	0x02, 0x4a
	.zero		1
	.zero		1


	//----- nvinfo : EIATTR_EXIT_INSTR_OFFSETS
	.align		4
        /*00f8*/ 	.byte	0x04, 0x1c
        /*00fa*/ 	.short	(.L_37 - .L_36)


	//   ....[0]....
.L_36:
        /*00fc*/ 	.word	0x00001190


	//   ....[1]....
        /*0100*/ 	.word	0x000011c0


	//----- nvinfo : EIATTR_REQNTID
	.align		4
.L_37:
        /*0104*/ 	.byte	0x04, 0x10
        /*0106*/ 	.short	(.L_39 - .L_38)
.L_38:
        /*0108*/ 	.word	0x00000100
        /*010c*/ 	.word	0x00000001
        /*0110*/ 	.word	0x00000001


	//----- nvinfo : EIATTR_CBANK_PARAM_SIZE
	.align		4
.L_39:
        /*0114*/ 	.byte	0x03, 0x19
        /*0116*/ 	.short	0x0050


	//----- nvinfo : EIATTR_PARAM_CBANK
	.align		4
        /*0118*/ 	.byte	0x04, 0x0a
        /*011a*/ 	.short	(.L_41 - .L_40)
	.align		4
.L_40:
        /*011c*/ 	.word	index@(.nv.constant0.matmul_kernel)
        /*0120*/ 	.short	0x0380
        /*0122*/ 	.short	0x0050


	//----- nvinfo : EIATTR_SW_WAR
	.align		4
.L_41:
        /*0124*/ 	.byte	0x04, 0x36
        /*0126*/ 	.short	(.L_43 - .L_42)
.L_42:
        /*0128*/ 	.word	0x00000008
.L_43:


//--------------------- .nv.compat                --------------------------
	.section	.nv.compat,"",@"SHT_CUDA_COMPAT_INFO"
	.align	4
        /*0000*/ 	.byte	0x02, 0x02, 0x01, 0x00, 0x02, 0x05, 0x05, 0x00, 0x02, 0x03, 0x00, 0x00, 0x02, 0x06, 0x01, 0x00


//--------------------- .nv.callgraph             --------------------------
	.section	.nv.callgraph,"",@"SHT_CUDA_CALLGRAPH"
	.align	4
	.sectionentsize	8
	.align		4
        /*0000*/ 	.word	0x00000000
	.align		4
        /*0004*/ 	.word	0xffffffff
	.align		4
        /*0008*/ 	.word	0x00000000
	.align		4
        /*000c*/ 	.word	0xfffffffe
	.align		4
        /*0010*/ 	.word	0x00000000
	.align		4
        /*0014*/ 	.word	0xfffffffd
	.align		4
        /*0018*/ 	.word	0x00000000
	.align		4
        /*001c*/ 	.word	0xfffffffc


//--------------------- .text.matmul_kernel       --------------------------
	.section	.text.matmul_kernel,"ax",@progbits
	.align	128
        .global         matmul_kernel
        .type           matmul_kernel,@function
        .size           matmul_kernel,(.L_x_3 - matmul_kernel)
        .other          matmul_kernel,@"STO_CUDA_ENTRY STV_DEFAULT"
matmul_kernel:
.text.matmul_kernel:
[----:B------:R-:W0:Y:S08]  /*0000*/  LDC R1, c[0x0][0x37c] ;  /* 0x0000df00ff017b82 */ /* 0x000e300000000800 */
[----:B------:R-:W1:Y:S01]  /*0010*/  LDC.64 R10, c[0x0][0x398] ;  /* 0x0000e600ff0a7b82 */ /* 0x000e620000000a00 */
[----:B------:R-:W2:Y:S01]  /*0020*/  S2R R7, SR_CTAID.X ;  /* 0x0000000000077919 */ /* 0x000ea20000002500 */
[----:B------:R-:W-:Y:S01]  /*0030*/  UMOV UR4, 0x400 ;  /* 0x0000040000047882 */ /* 0x000fe20000000000 */
[----:B------:R-:W3:Y:S05]  /*0040*/  LDCU.64 UR6, c[0x0][0x358] ;  /* 0x00006b00ff0677ac */ /* 0x000eea0008000a00 */
[----:B------:R-:W4:Y:S08]  /*0050*/  LDC R27, c[0x0][0x3a0] ;  /* 0x0000e800ff1b7b82 */ /* 0x000f300000000800 */
[----:B------:R-:W5:Y:S01]  /*0060*/  S2UR UR5, SR_CgaCtaId ;  /* 0x00000000000579c3 */ /* 0x000f620000008800 */
[----:B-1----:R-:W-:-:S05]  /*0070*/  VIADD R0, R11, 0xf ;  /* 0x0000000f0b007836 */ /* 0x002fca0000000000 */
[----:B------:R-:W-:Y:S01]  /*0080*/  SHF.R.S32.HI R3, RZ, 0x1f, R0 ;  /* 0x0000001fff037819 */ /* 0x000fe20000011400 */
[----:B----4-:R-:W-:-:S03]  /*0090*/  VIADD R27, R27, 0x1f ;  /* 0x0000001f1b1b7836 */ /* 0x010fc60000000000 */
[----:B------:R-:W-:Y:S02]  /*00a0*/  LEA.HI R3, R3, R0, RZ, 0x4 ;  /* 0x0000000003037211 */ /* 0x000fe400078f20ff */
[----:B--2---:R-:W-:Y:S02]  /*00b0*/  IABS R8, R7 ;  /* 0x0000000700087213 */ /* 0x004fe40000000000 */
[----:B------:R-:W-:Y:S01]  /*00c0*/  SHF.R.S32.HI R0, RZ, 0x4, R3 ;  /* 0x00000004ff007819 */ /* 0x000fe20000011403 */
[----:B-----5:R-:W-:-:S04]  /*00d0*/  ULEA UR4, UR5, UR4, 0x18 ;  /* 0x0000000405047291 */ /* 0x020fc8000f8ec0ff */
[----:B------:R-:W-:-:S05]  /*00e0*/  IMAD.SHL.U32 R0, R0, 0x8, RZ ;  /* 0x0000000800007824 */ /* 0x000fca00078e00ff */
[-C--:B------:R-:W-:Y:S02]  /*00f0*/  IABS R5, R0.reuse ;  /* 0x0000000000057213 */ /* 0x080fe40000000000 */
[----:B------:R-:W-:Y:S02]  /*0100*/  IABS R12, R0 ;  /* 0x00000000000c7213 */ /* 0x000fe40000000000 */
[----:B------:R-:W1:Y:S08]  /*0110*/  I2F.RP R4, R5 ;  /* 0x0000000500047306 */ /* 0x000e700000209400 */
[----:B-1----:R-:W1:Y:S02]  /*0120*/  MUFU.RCP R4, R4 ;  /* 0x0000000400047308 */ /* 0x002e640000001000 */
[----:B-1----:R-:W-:-:S02]  /*0130*/  VIADD R2, R4, 0xffffffe ;  /* 0x0ffffffe04027836 */ /* 0x002fc40000000000 */
[----:B------:R-:W-:-:S04]  /*0140*/  IMAD.MOV R4, RZ, RZ, -R12 ;  /* 0x000000ffff047224 */ /* 0x000fc800078e0a0c */
[----:B------:R1:W2:Y:S02]  /*0150*/  F2I.FTZ.U32.TRUNC.NTZ R3, R2 ;  /* 0x0000000200037305 */ /* 0x0002a4000021f000 */
[----:B-1----:R-:W-:Y:S02]  /*0160*/  IMAD.MOV.U32 R2, RZ, RZ, RZ ;  /* 0x000000ffff027224 */ /* 0x002fe400078e00ff */
[----:B--2---:R-:W-:-:S04]  /*0170*/  IMAD.MOV R6, RZ, RZ, -R3 ;  /* 0x000000ffff067224 */ /* 0x004fc800078e0a03 */
[----:B------:R-:W-:Y:S02]  /*0180*/  IMAD R9, R6, R5, RZ ;  /* 0x0000000506097224 */ /* 0x000fe400078e02ff */
[----:B------:R-:W-:Y:S02]  /*0190*/  IMAD.MOV.U32 R6, RZ, RZ, R8 ;  /* 0x000000ffff067224 */ /* 0x000fe400078e0008 */
[----:B------:R-:W-:-:S06]  /*01a0*/  IMAD.HI.U32 R3, R3, R9, R2 ;  /* 0x0000000903037227 */ /* 0x000fcc00078e0002 */
[----:B------:R-:W-:-:S04]  /*01b0*/  IMAD.HI.U32 R3, R3, R6, RZ ;  /* 0x0000000603037227 */ /* 0x000fc800078e00ff */
[----:B------:R-:W-:-:S05]  /*01c0*/  IMAD R2, R3, R4, R6 ;  /* 0x0000000403027224 */ /* 0x000fca00078e0206 */
[----:B------:R-:W-:-:S13]  /*01d0*/  ISETP.GT.U32.AND P1, PT, R5, R2, PT ;  /* 0x000000020500720c */ /* 0x000fda0003f24070 */
[----:B------:R-:W-:Y:S02]  /*01e0*/  @!P1 IMAD.IADD R2, R2, 0x1, -R5 ;  /* 0x0000000102029824 */ /* 0x000fe400078e0a05 */
[----:B------:R-:W-:Y:S01]  /*01f0*/  @!P1 VIADD R3, R3, 0x1 ;  /* 0x0000000103039836 */ /* 0x000fe20000000000 */
[----:B------:R-:W-:Y:S02]  /*0200*/  ISETP.NE.AND P1, PT, R0, RZ, PT ;  /* 0x000000ff0000720c */ /* 0x000fe40003f25270 */
[----:B------:R-:W-:Y:S02]  /*0210*/  ISETP.GE.U32.AND P0, PT, R2, R5, PT ;  /* 0x000000050200720c */ /* 0x000fe40003f06070 */
[----:B------:R-:W-:-:S04]  /*0220*/  LOP3.LUT R2, R7, R0, RZ, 0x3c, !PT ;  /* 0x0000000007027212 */ /* 0x000fc800078e3cff */
[----:B------:R-:W-:Y:S01]  /*0230*/  ISETP.GE.AND P2, PT, R2, RZ, PT ;  /* 0x000000ff0200720c */ /* 0x000fe20003f46270 */
[----:B------:R-:W-:-:S06]  /*0240*/  VIADD R2, R10, 0xf ;  /* 0x0000000f0a027836 */ /* 0x000fcc0000000000 */
[----:B------:R-:W-:-:S04]  /*0250*/  @P0 VIADD R3, R3, 0x1 ;  /* 0x0000000103030836 */ /* 0x000fc80000000000 */
[----:B------:R-:W-:Y:S01]  /*0260*/  IMAD.MOV.U32 R4, RZ, RZ, R3 ;  /* 0x000000ffff047224 */ /* 0x000fe200078e0003 */
[----:B------:R-:W-:-:S03]  /*0270*/  SHF.R.S32.HI R3, RZ, 0x1f, R2 ;  /* 0x0000001fff037819 */ /* 0x000fc60000011402 */
[----:B------:R-:W-:Y:S01]  /*0280*/  @!P2 IMAD.MOV R4, RZ, RZ, -R4 ;  /* 0x000000ffff04a224 */ /* 0x000fe200078e0a04 */
[----:B------:R-:W-:Y:S02]  /*0290*/  @!P1 LOP3.LUT R4, RZ, R0, RZ, 0x33, !PT ;  /* 0x00000000ff049212 */ /* 0x000fe400078e33ff */
[----:B------:R-:W-:-:S03]  /*02a0*/  LEA.HI R3, R3, R2, RZ, 0x4 ;  /* 0x0000000203037211 */ /* 0x000fc600078f20ff */
[----:B------:R-:W-:Y:S02]  /*02b0*/  IMAD.SHL.U32 R6, R4, 0x8, RZ ;  /* 0x0000000804067824 */ /* 0x000fe400078e00ff */
[----:B------:R-:W-:-:S03]  /*02c0*/  IMAD.MOV R4, RZ, RZ, -R4 ;  /* 0x000000ffff047224 */ /* 0x000fc600078e0a04 */
[----:B------:R-:W-:Y:S01]  /*02d0*/  LEA.HI.SX32 R3, R3, -R6, 0x1c ;  /* 0x8000000603037211 */ /* 0x000fe200078fe2ff */
[----:B------:R-:W-:-:S03]  /*02e0*/  IMAD R4, R0, R4, R7 ;  /* 0x0000000400047224 */ /* 0x000fc600078e0207 */
[----:B------:R-:W-:-:S04]  /*02f0*/  VIMNMX R13, PT, PT, R3, 0x8, PT ;  /* 0x00000008030d7848 */ /* 0x000fc80003fe0100 */
[-C--:B------:R-:W-:Y:S02]  /*0300*/  IABS R9, R13.reuse ;  /* 0x0000000d00097213 */ /* 0x080fe40000000000 */
[----:B------:R-:W-:Y:S02]  /*0310*/  IABS R12, R13 ;  /* 0x0000000d000c7213 */ /* 0x000fe40000000000 */
[----:B------:R-:W1:Y:S08]  /*0320*/  I2F.RP R5, R9 ;  /* 0x0000000900057306 */ /* 0x000e700000209400 */
[----:B-1----:R-:W1:Y:S02]  /*0330*/  MUFU.RCP R5, R5 ;  /* 0x0000000500057308 */ /* 0x002e640000001000 */
[----:B-1----:R-:W-:-:S06]  /*0340*/  VIADD R2, R5, 0xffffffe ;  /* 0x0ffffffe05027836 */ /* 0x002fcc0000000000 */
[----:B------:R1:W2:Y:S02]  /*0350*/  F2I.FTZ.U32.TRUNC.NTZ R3, R2 ;  /* 0x0000000200037305 */ /* 0x0002a4000021f000 */
[----:B-1----:R-:W-:Y:S02]  /*0360*/  IMAD.MOV.U32 R2, RZ, RZ, RZ ;  /* 0x000000ffff027224 */ /* 0x002fe400078e00ff */
[----:B--2---:R-:W-:-:S04]  /*0370*/  IMAD.MOV R8, RZ, RZ, -R3 ;  /* 0x000000ffff087224 */ /* 0x004fc800078e0a03 */
[----:B------:R-:W-:Y:S01]  /*0380*/  IMAD.MOV.U32 R0, RZ, RZ, R8 ;  /* 0x000000ffff007224 */ /* 0x000fe200078e0008 */
[----:B------:R-:W-:-:S03]  /*0390*/  IABS R8, R4 ;  /* 0x0000000400087213 */ /* 0x000fc60000000000 */
[----:B------:R-:W-:Y:S02]  /*03a0*/  IMAD R7, R0, R9, RZ ;  /* 0x0000000900077224 */ /* 0x000fe400078e02ff */
[----:B------:R-:W-:Y:S02]  /*03b0*/  IMAD.MOV.U32 R0, RZ, RZ, R8 ;  /* 0x000000ffff007224 */ /* 0x000fe400078e0008 */
[----:B------:R-:W-:-:S04]  /*03c0*/  IMAD.HI.U32 R3, R3, R7, R2 ;  /* 0x0000000703037227 */ /* 0x000fc800078e0002 */
[----:B------:R-:W-:Y:S02]  /*03d0*/  IMAD.MOV R2, RZ, RZ, -R12 ;  /* 0x000000ffff027224 */ /* 0x000fe400078e0a0c */
        /* <DEDUP_REMOVED lines=8> */
[----:B------:R-:W-:Y:S02]  /*0460*/  ISETP.GE.AND P2, PT, R0, RZ, PT ;  /* 0x000000ff0000720c */ /* 0x000fe40003f46270 */
[----:B------:R-:W1:Y:S05]  /*0470*/  S2R R0, SR_TID.X ;  /* 0x0000000000007919 */ /* 0x000e6a0000002100 */
[----:B------:R-:W-:Y:S01]  /*0480*/  @P0 VIADD R3, R3, 0x1 ;  /* 0x0000000103030836 */ /* 0x000fe20000000000 */
[----:B------:R-:W-:-:S05]  /*0490*/  ISETP.GT.AND P0, PT, R27, 0x1f, PT ;  /* 0x0000001f1b00780c */ /* 0x000fca0003f04270 */
[----:B------:R-:W-:Y:S01]  /*04a0*/  @!P2 IMAD.MOV R3, RZ, RZ, -R3 ;  /* 0x000000ffff03a224 */ /* 0x000fe200078e0a03 */
[----:B------:R-:W-:-:S05]  /*04b0*/  @!P1 LOP3.LUT R3, RZ, R13, RZ, 0x33, !PT ;  /* 0x0000000dff039212 */ /* 0x000fca00078e33ff */
[----:B------:R-:W-:Y:S02]  /*04c0*/  IMAD.MOV R2, RZ, RZ, -R3 ;  /* 0x000000ffff027224 */ /* 0x000fe400078e0a03 */
[----:B------:R-:W-:Y:S02]  /*04d0*/  @!P0 PRMT R12, RZ, 0x7610, R12 ;  /* 0x00007610ff0c8816 */ /* 0x000fe4000000000c */
[----:B------:R-:W-:Y:S01]  /*04e0*/  IMAD R2, R13, R2, R4 ;  /* 0x000000020d027224 */ /* 0x000fe200078e0204 */
[----:B------:R-:W-:Y:S02]  /*04f0*/  @!P0 PRMT R14, RZ, 0x7610, R14 ;  /* 0x00007610ff0e8816 */ /* 0x000fe4000000000e */
[----:B------:R-:W-:Y:S01]  /*0500*/  @!P0 PRMT R12, R12, 0x5410, RZ ;  /* 0x000054100c0c8816 */ /* 0x000fe200000000ff */
[----:B------:R-:W-:Y:S01]  /*0510*/  IMAD.IADD R2, R6, 0x1, R2 ;  /* 0x0000000106027824 */ /* 0x000fe200078e0202 */
[----:B------:R-:W-:Y:S02]  /*0520*/  @!P0 PRMT R14, R14, 0x5410, RZ ;  /* 0x000054100e0e8816 */ /* 0x000fe400000000ff */
[C---:B-1----:R-:W-:Y:S01]  /*0530*/  LOP3.LUT R5, R0.reuse, 0xf, RZ, 0xc0, !PT ;  /* 0x0000000f00057812 */ /* 0x042fe200078ec0ff */
[C---:B------:R-:W-:Y:S01]  /*0540*/  @!P0 IMAD.SHL.U32 R6, R0.reuse, 0x20, RZ ;  /* 0x0000002000068824 */ /* 0x040fe200078e00ff */
[----:B------:R-:W-:Y:S01]  /*0550*/  SHF.R.U32.HI R32, RZ, 0x4, R0 ;  /* 0x00000004ff207819 */ /* 0x000fe20000011600 */
[C---:B------:R-:W-:Y:S01]  /*0560*/  @!P0 IMAD.SHL.U32 R7, R0.reuse, 0x10, RZ ;  /* 0x0000001000078824 */ /* 0x040fe200078e00ff */
[----:B------:R-:W-:Y:S01]  /*0570*/  LOP3.LUT R31, R0, 0x1f, RZ, 0xc0, !PT ;  /* 0x0000001f001f7812 */ /* 0x000fe200078ec0ff */
[----:B------:R-:W-:Y:S01]  /*0580*/  IMAD R20, R2, 0x10, R5 ;  /* 0x0000001002147824 */ /* 0x000fe200078e0205 */
[----:B------:R-:W-:Y:S01]  /*0590*/  SGXT.U32 R32, R32, 0x4 ;  /* 0x000000042020781a */ /* 0x000fe20000000000 */
[----:B------:R-:W-:Y:S01]  /*05a0*/  IMAD.SHL.U32 R5, R3, 0x10, RZ ;  /* 0x0000001003057824 */ /* 0x000fe200078e00ff */
[----:B------:R-:W-:Y:S01]  /*05b0*/  @!P0 LOP3.LUT R6, R6, 0x60, RZ, 0xc0, !PT ;  /* 0x0000006006068812 */ /* 0x000fe200078ec0ff */
[----:B0--3--:R-:W-:Y:S06]  /*05c0*/  @!P0 BRA `(.L_x_0) ;  /* 0x0000000800588947 */ /* 0x009fec0003800000 */
[----:B------:R-:W-:Y:S01]  /*05d0*/  IABS R13, R11 ;  /* 0x0000000b000d7213 */ /* 0x000fe20000000000 */
[----:B------:R-:W0:Y:S01]  /*05e0*/  LDCU.64 UR8, c[0x0][0x388] ;  /* 0x00007100ff0877ac */ /* 0x000e220008000a00 */
[----:B------:R-:W-:Y:S01]  /*05f0*/  IABS R12, R10 ;  /* 0x0000000a000c7213 */ /* 0x000fe20000000000 */
[----:B------:R-:W-:Y:S01]  /*0600*/  IMAD.SHL.U32 R22, R0, 0x8, RZ ;  /* 0x0000000800167824 */ /* 0x000fe200078e00ff */
[----:B------:R-:W1:Y:S01]  /*0610*/  I2F.RP R2, R13 ;  /* 0x0000000d00027306 */ /* 0x000e620000209400 */
[--C-:B------:R-:W-:Y:S01]  /*0620*/  SHF.R.U32.HI R6, RZ, 0x5, R0.reuse ;  /* 0x00000005ff067819 */ /* 0x100fe20000011600 */
[----:B------:R-:W2:Y:S01]  /*0630*/  LDCU.64 UR12, c[0x0][0x380] ;  /* 0x00007000ff0c77ac */ /* 0x000ea20008000a00 */
[----:B------:R-:W-:Y:S02]  /*0640*/  IABS R19, R20 ;  /* 0x0000001400137213 */ /* 0x000fe40000000000 */
[----:B------:R-:W-:Y:S01]  /*0650*/  SGXT.U32 R6, R6, 0x3 ;  /* 0x000000030606781a */ /* 0x000fe20000000000 */
[----:B------:R-:W3:Y:S01]  /*0660*/  LDCU UR11, c[0x0][0x3a4] ;  /* 0x00007480ff0b77ac */ /* 0x000ee20008000800 */
[----:B------:R-:W-:Y:S01]  /*0670*/  SHF.R.U32.HI R16, RZ, 0x2, R0 ;  /* 0x00000002ff107819 */ /* 0x000fe20000011600 */
[----:B------:R-:W4:Y:S01]  /*0680*/  I2F.RP R3, R12 ;  /* 0x0000000c00037306 */ /* 0x000f220000209400 */
[----:B------:R-:W-:Y:S01]  /*0690*/  LOP3.LUT R6, R5, R6, RZ, 0xfc, !PT ;  /* 0x0000000605067212 */ /* 0x000fe200078efcff */
[----:B------:R-:W5:Y:S01]  /*06a0*/  LDCU UR10, c[0x0][0x3b0] ;  /* 0x00007600ff0a77ac */ /* 0x000f620008000800 */
[----:B------:R-:W-:-:S02]  /*06b0*/  LOP3.LUT R30, R32, 0x10, RZ, 0xfc, !PT ;  /* 0x00000010201e7812 */ /* 0x000fc400078efcff */
[----:B------:R-:W-:Y:S01]  /*06c0*/  IABS R17, R6 ;  /* 0x0000000600117213 */ /* 0x000fe20000000000 */
[----:B------:R-:W0:Y:S01]  /*06d0*/  LDCU UR5, c[0x0][0x3a0] ;  /* 0x00007400ff0577ac */ /* 0x000e220008000800 */
[----:B------:R-:W-:Y:S01]  /*06e0*/  ISETP.GE.AND P0, PT, R6, RZ, PT ;  /* 0x000000ff0600720c */ /* 0x000fe20003f06270 */
[----:B-1----:R-:W1:Y:S08]  /*06f0*/  MUFU.RCP R2, R2 ;  /* 0x0000000200027308 */ /* 0x002e700000001000 */
[----:B----4-:R-:W4:Y:S01]  /*0700*/  MUFU.RCP R3, R3 ;  /* 0x0000000300037308 */ /* 0x010f220000001000 */
[----:B-1----:R-:W-:Y:S01]  /*0710*/  VIADD R8, R2, 0xffffffe ;  /* 0x0ffffffe02087836 */ /* 0x002fe20000000000 */
[----:B------:R-:W-:Y:S01]  /*0720*/  LOP3.LUT R2, R6, 0x8, RZ, 0xfc, !PT ;  /* 0x0000000806027812 */ /* 0x000fe200078efcff */
[----:B------:R-:W-:-:S05]  /*0730*/  IMAD.SHL.U32 R6, R0, 0x20, RZ ;  /* 0x0000002000067824 */ /* 0x000fca00078e00ff */
[----:B------:R1:W0:Y:S01]  /*0740*/  F2I.FTZ.U32.TRUNC.NTZ R9, R8 ;  /* 0x0000000800097305 */ /* 0x000222000021f000 */
[----:B------:R-:W-:Y:S01]  /*0750*/  LOP3.LUT R6, R6, 0x60, RZ, 0xc0, !PT ;  /* 0x0000006006067812 */ /* 0x000fe200078ec0ff */
[----:B----4-:R-:W-:-:S06]  /*0760*/  VIADD R14, R3, 0xffffffe ;  /* 0x0ffffffe030e7836 */ /* 0x010fcc0000000000 */
[----:B------:R4:W2:Y:S01]  /*0770*/  F2I.FTZ.U32.TRUNC.NTZ R15, R14 ;  /* 0x0000000e000f7305 */ /* 0x0008a2000021f000 */
[----:B-1----:R-:W-:Y:S02]  /*0780*/  IMAD.MOV.U32 R8, RZ, RZ, RZ ;  /* 0x000000ffff087224 */ /* 0x002fe400078e00ff */
[----:B0-----:R-:W-:Y:S02]  /*0790*/  IMAD.MOV R4, RZ, RZ, -R9 ;  /* 0x000000ffff047224 */ /* 0x001fe400078e0a09 */
[----:B----4-:R-:W-:Y:S02]  /*07a0*/  IMAD.MOV.U32 R14, RZ, RZ, RZ ;  /* 0x000000ffff0e7224 */ /* 0x010fe400078e00ff */
[----:B------:R-:W-:Y:S01]  /*07b0*/  IMAD R3, R4, R13, RZ ;  /* 0x0000000d04037224 */ /* 0x000fe200078e02ff */
[----:B------:R-:W-:Y:S01]  /*07c0*/  IABS R4, R2 ;  /* 0x0000000200047213 */ /* 0x000fe20000000000 */
[----:B--2---:R-:W-:Y:S02]  /*07d0*/  IMAD.MOV R7, RZ, RZ, -R15 ;  /* 0x000000ffff077224 */ /* 0x004fe400078e0a0f */
[----:B------:R-:W-:-:S04]  /*07e0*/  IMAD.HI.U32 R8, R9, R3, R8 ;  /* 0x0000000309087227 */ /* 0x000fc800078e0008 */
[----:B------:R-:W-:Y:S02]  /*07f0*/  IMAD R7, R7, R12, RZ ;  /* 0x0000000c07077224 */ /* 0x000fe400078e02ff */
[----:B------:R-:W-:Y:S02]  /*0800*/  IMAD.SHL.U32 R3, R0, 0x2, RZ ;  /* 0x0000000200037824 */ /* 0x000fe400078e00ff */
[----:B------:R-:W-:-:S03]  /*0810*/  IMAD.HI.U32 R14, R15, R7, R14 ;  /* 0x000000070f0e7227 */ /* 0x000fc600078e000e */
[----:B------:R-:W-:Y:S01]  /*0820*/  LOP3.LUT R9, R3, 0x1fe, RZ, 0xc0, !PT ;  /* 0x000001fe03097812 */ /* 0x000fe200078ec0ff */
[----:B------:R-:W-:Y:S01]  /*0830*/  IMAD.MOV.U32 R15, RZ, RZ, R4 ;  /* 0x000000ffff0f7224 */ /* 0x000fe200078e0004 */
[----:B------:R-:W-:Y:S01]  /*0840*/  SHF.R.S32.HI R4, RZ, 0x1f, R27 ;  /* 0x0000001fff047819 */ /* 0x000fe2000001141b */
[----:B------:R-:W-:Y:S01]  /*0850*/  IMAD.HI.U32 R14, R14, R19, RZ ;  /* 0x000000130e0e7227 */ /* 0x000fe200078e00ff */
[----:B------:R-:W-:Y:S02]  /*0860*/  LOP3.LUT R22, R22, 0x30, R3, 0x48, !PT ;  /* 0x0000003016167812 */ /* 0x000fe400078e4803 */
[----:B------:R-:W-:Y:S01]  /*0870*/  LEA.HI R27, R4, R27, RZ, 0x5 ;  /* 0x0000001b041b7211 */ /* 0x000fe200078f28ff */
[C---:B------:R-:W-:Y:S01]  /*0880*/  IMAD.HI.U32 R7, R8.reuse, R15, RZ ;  /* 0x0000000f08077227 */ /* 0x040fe200078e00ff */
[----:B------:R-:W-:Y:S02]  /*0890*/  LOP3.LUT R4, R9, 0x30, R16, 0x78, !PT ;  /* 0x0000003009047812 */ /* 0x000fe400078e7810 */
[----:B------:R-:W-:Y:S01]  /*08a0*/  SHF.R.S32.HI R27, RZ, 0x5, R27 ;  /* 0x00000005ff1b7819 */ /* 0x000fe2000001141b */
[----:B------:R-:W-:-:S04]  /*08b0*/  IMAD.HI.U32 R8, R8, R17, RZ ;  /* 0x0000001108087227 */ /* 0x000fc800078e00ff */
[----:B------:R-:W-:Y:S02]  /*08c0*/  IMAD.MOV R16, RZ, RZ, -R8 ;  /* 0x000000ffff107224 */ /* 0x000fe400078e0a08 */
[----:B------:R-:W-:Y:S02]  /*08d0*/  IMAD.MOV R18, RZ, RZ, -R7 ;  /* 0x000000ffff127224 */ /* 0x000fe400078e0a07 */
[----:B------:R-:W-:Y:S02]  /*08e0*/  IMAD.MOV R9, RZ, RZ, -R14 ;  /* 0x000000ffff097224 */ /* 0x000fe400078e0a0e */
[C---:B------:R-:W-:Y:S01]  /*08f0*/  IMAD R16, R13.reuse, R16, R17 ;  /* 0x000000100d107224 */ /* 0x040fe200078e0211 */
[--C-:B------:R-:W-:Y:S01]  /*0900*/  SHF.R.S32.HI R17, RZ, 0x6, R0.reuse ;  /* 0x00000006ff117819 */ /* 0x100fe20000011400 */
[C---:B------:R-:W-:Y:S01]  /*0910*/  IMAD R14, R13.reuse, R18, R15 ;  /* 0x000000120d0e7224 */ /* 0x040fe200078e020f */
[----:B------:R-:W-:Y:S01]  /*0920*/  SHF.R.S32.HI R18, RZ, 0x2, R0 ;  /* 0x00000002ff127819 */ /* 0x000fe20000011400 */
[----:B------:R-:W-:Y:S01]  /*0930*/  IMAD R15, R12, R9, R19 ;  /* 0x000000090c0f7224 */ /* 0x000fe200078e0213 */
[C---:B------:R-:W-:Y:S01]  /*0940*/  ISETP.GT.U32.AND P2, PT, R13.reuse, R16, PT ;  /* 0x000000100d00720c */ /* 0x040fe20003f44070 */
[C---:B------:R-:W-:Y:S01]  /*0950*/  IMAD.SHL.U32 R8, R0.reuse, 0x40, RZ ;  /* 0x0000004000087824 */ /* 0x040fe200078e00ff */
[----:B------:R-:W-:Y:S01]  /*0960*/  ISETP.GT.U32.AND P1, PT, R13, R14, PT ;  /* 0x0000000e0d00720c */ /* 0x000fe20003f24070 */
[----:B------:R-:W-:Y:S01]  /*0970*/  IMAD.SHL.U32 R7, R0, 0x10, RZ ;  /* 0x0000001000077824 */ /* 0x000fe200078e00ff */
[----:B------:R-:W-:-:S02]  /*0980*/  ISETP.GT.U32.AND P3, PT, R12, R15, PT ;  /* 0x0000000f0c00720c */ /* 0x000fc40003f64070 */
[----:B------:R-:W-:Y:S02]  /*0990*/  LOP3.LUT R8, R8, 0x1c0, RZ, 0xc0, !PT ;  /* 0x000001c008087812 */ /* 0x000fe400078ec0ff */
[----:B------:R-:W-:Y:S02]  /*09a0*/  LOP3.LUT R9, R7, 0x200, RZ, 0xc0, !PT ;  /* 0x0000020007097812 */ /* 0x000fe400078ec0ff */
[----:B------:R-:W-:Y:S02]  /*09b0*/  SGXT R0, R17, 0x1 ;  /* 0x000000011100781a */ /* 0x000fe40000000200 */
[----:B------:R-:W-:Y:S01]  /*09c0*/  IADD3 R19, PT, PT, R9, UR4, R8 ;  /* 0x0000000409137c10 */ /* 0x000fe2000fffe008 */
[--C-:B------:R-:W-:Y:S01]  /*09d0*/  @!P2 IMAD.IADD R16, R16, 0x1, -R13.reuse ;  /* 0x000000011010a824 */ /* 0x100fe200078e0a0d */
[----:B------:R-:W0:Y:S01]  /*09e0*/  LDC R8, c[0x0][0x3ac] ;  /* 0x0000eb00ff087b82 */ /* 0x000e220000000800 */
[----:B------:R-:W-:Y:S01]  /*09f0*/  @!P1 IMAD.IADD R14, R14, 0x1, -R13 ;  /* 0x000000010e0e9824 */ /* 0x000fe200078e0a0d */
[----:B------:R-:W-:Y:S01]  /*0a00*/  ISETP.GE.AND P1, PT, R2, RZ, PT ;  /* 0x000000ff0200720c */ /* 0x000fe20003f26270 */
[----:B------:R-:W-:Y:S01]  /*0a10*/  @!P3 IMAD.IADD R15, R15, 0x1, -R12 ;  /* 0x000000010f0fb824 */ /* 0x000fe200078e0a0c */
[C---:B------:R-:W-:Y:S01]  /*0a20*/  ISETP.GT.U32.AND P3, PT, R13.reuse, R16, PT ;  /* 0x000000100d00720c */ /* 0x040fe20003f64070 */
[----:B------:R-:W-:Y:S01]  /*0a30*/  IMAD.IADD R2, R22, 0x1, R19 ;  /* 0x0000000116027824 */ /* 0x000fe200078e0213 */
[----:B------:R-:W-:-:S02]  /*0a40*/  ISETP.GT.U32.AND P2, PT, R13, R14, PT ;  /* 0x0000000e0d00720c */ /* 0x000fc40003f44070 */
[----:B------:R-:W1:Y:S01]  /*0a50*/  LDC R9, c[0x0][0x3a8] ;  /* 0x0000ea00ff097b82 */ /* 0x000e620000000800 */
[----:B------:R-:W-:Y:S02]  /*0a60*/  ISETP.GT.U32.AND P4, PT, R12, R15, PT ;  /* 0x0000000f0c00720c */ /* 0x000fe40003f84070 */
[----:B------:R-:W-:Y:S02]  /*0a70*/  SGXT R17, R18, 0x1 ;  /* 0x000000011211781a */ /* 0x000fe40000000200 */
[----:B------:R-:W-:Y:S02]  /*0a80*/  LOP3.LUT R0, R0, 0x90, RZ, 0xc0, !PT ;  /* 0x0000009000007812 */ /* 0x000fe400078ec0ff */
[----:B------:R-:W-:Y:S02]  /*0a90*/  LOP3.LUT R18, R6, 0x90, R17, 0xf8, !PT ;  /* 0x0000009006127812 */ /* 0x000fe400078ef811 */
[--C-:B------:R-:W-:Y:S01]  /*0aa0*/  @!P3 IMAD.IADD R16, R16, 0x1, -R13.reuse ;  /* 0x000000011010b824 */ /* 0x100fe200078e0a0d */
[----:B------:R-:W-:Y:S01]  /*0ab0*/  ISETP.GE.AND P3, PT, R20, RZ, PT ;  /* 0x000000ff1400720c */ /* 0x000fe20003f66270 */
[----:B------:R-:W-:Y:S01]  /*0ac0*/  @!P2 IMAD.IADD R14, R14, 0x1, -R13 ;  /* 0x000000010e0ea824 */ /* 0x000fe200078e0a0d */
[----:B------:R-:W-:Y:S01]  /*0ad0*/  ISETP.NE.AND P2, PT, R11, RZ, PT ;  /* 0x000000ff0b00720c */ /* 0x000fe20003f45270 */
[----:B------:R-:W-:Y:S01]  /*0ae0*/  @!P0 IMAD.MOV R16, RZ, RZ, -R16 ;  /* 0x000000ffff108224 */ /* 0x000fe200078e0a10 */
[----:B------:R-:W-:Y:S01]  /*0af0*/  ISETP.NE.AND P0, PT, R10, RZ, PT ;  /* 0x000000ff0a00720c */ /* 0x000fe20003f05270 */
[----:B------:R-:W-:Y:S01]  /*0b00*/  @!P1 IMAD.MOV R14, RZ, RZ, -R14 ;  /* 0x000000ffff0e9224 */ /* 0x000fe200078e0a0e */
[----:B------:R-:W-:Y:S01]  /*0b10*/  LOP3.LUT R11, RZ, R11, RZ, 0x33, !PT ;  /* 0x0000000bff0b7212 */ /* 0x000fe200078e33ff */
[----:B------:R-:W-:Y:S01]  /*0b20*/  @!P4 IMAD.IADD R15, R15, 0x1, -R12 ;  /* 0x000000010f0fc824 */ /* 0x000fe200078e0a0c */
[----:B------:R-:W-:Y:S01]  /*0b30*/  LOP3.LUT R17, R7, 0x100, RZ, 0xc0, !PT ;  /* 0x0000010007117812 */ /* 0x000fe200078ec0ff */
[----:B0-----:R-:W-:Y:S01]  /*0b40*/  IMAD R35, R31, R8, RZ ;  /* 0x000000081f237224 */ /* 0x001fe200078e02ff */
[----:B------:R-:W-:-:S02]  /*0b50*/  SEL R28, R11, R14, !P2 ;  /* 0x0000000e0b1c7207 */ /* 0x000fc40005000000 */
[----:B------:R-:W-:Y:S02]  /*0b60*/  CS2R R12, SRZ ;  /* 0x00000000000c7805 */ /* 0x000fe4000001ff00 */
[----:B------:R-:W-:Y:S01]  /*0b70*/  SEL R29, R11, R16, !P2 ;  /* 0x000000100b1d7207 */ /* 0x000fe20005000000 */
[----:B------:R-:W-:Y:S01]  /*0b80*/  IMAD.MOV.U32 R11, RZ, RZ, R15 ;  /* 0x000000ffff0b7224 */ /* 0x000fe200078e000f */
[----:B------:R-:W-:Y:S01]  /*0b90*/  LOP3.LUT R18, R18, 0x10, R3, 0x78, !PT ;  /* 0x0000001012127812 */ /* 0x000fe200078e7803 */
[-C--:B-1----:R-:W-:Y:S01]  /*0ba0*/  IMAD R23, R30, R9.reuse, RZ ;  /* 0x000000091e177224 */ /* 0x082fe200078e02ff */
[----:B------:R-:W-:Y:S01]  /*0bb0*/  LEA R34, P1, R35, UR8, 0x1 ;  /* 0x0000000823227c11 */ /* 0x000fe2000f8208ff */
[----:B------:R-:W-:Y:S01]  /*0bc0*/  @!P3 IMAD.MOV R11, RZ, RZ, -R11 ;  /* 0x000000ffff0bb224 */ /* 0x000fe200078e0a0b */
[----:B------:R-:W-:Y:S01]  /*0bd0*/  @!P0 LOP3.LUT R11, RZ, R10, RZ, 0x33, !PT ;  /* 0x0000000aff0b8212 */ /* 0x000fe200078e33ff */
[----:B------:R-:W-:Y:S01]  /*0be0*/  IMAD R24, R32, R9, RZ ;  /* 0x0000000920187224 */ /* 0x000fe200078e02ff */
[----:B------:R-:W-:-:S02]  /*0bf0*/  LEA R21, P2, R23, UR12, 0x1 ;  /* 0x0000000c17157c11 */ /* 0x000fc4000f8408ff */
[----:B------:R-:W-:Y:S02]  /*0c00*/  CS2R R14, SRZ ;  /* 0x00000000000e7805 */ /* 0x000fe4000001ff00 */
[----:B------:R-:W-:Y:S01]  /*0c10*/  LOP3.LUT R3, R0, 0x17e, R3, 0x78, !PT ;  /* 0x0000017e00037812 */ /* 0x000fe200078e7803 */
[----:B---3--:R-:W-:Y:S01]  /*0c20*/  IMAD R11, R11, UR11, RZ ;  /* 0x0000000b0b0b7c24 */ /* 0x008fe2000f8e02ff */
[----:B------:R-:W-:Y:S01]  /*0c30*/  LEA R22, P3, R24, UR12, 0x1 ;  /* 0x0000000c18167c11 */ /* 0x000fe2000f8608ff */
[----:B------:R-:W-:Y:S01]  /*0c40*/  IMAD.SHL.U32 R25, R8, 0x20, RZ ;  /* 0x0000002008197824 */ /* 0x000fe200078e00ff */
[----:B------:R-:W-:Y:S01]  /*0c50*/  IADD3 R0, PT, PT, R18, UR4, R17 ;  /* 0x0000000412007c10 */ /* 0x000fe2000fffe011 */
[----:B------:R-:W-:Y:S01]  /*0c60*/  IMAD.SHL.U32 R26, R9, 0x20, RZ ;  /* 0x00000020091a7824 */ /* 0x000fe200078e00ff */
[----:B------:R-:W-:Y:S01]  /*0c70*/  LEA.HI.X.SX32 R35, R35, UR9, 0x1, P1 ;  /* 0x0000000923237c11 */ /* 0x000fe200088f0eff */
[----:B-----5:R-:W-:Y:S01]  /*0c80*/  IMAD R28, R28, UR10, RZ ;  /* 0x0000000a1c1c7c24 */ /* 0x020fe2000f8e02ff */
[----:B------:R-:W-:Y:S01]  /*0c90*/  LEA.HI.X.SX32 R23, R23, UR13, 0x1, P2 ;  /* 0x0000000d17177c11 */ /* 0x000fe200090f0eff */
[----:B------:R-:W-:Y:S01]  /*0ca0*/  IMAD R29, R29, UR10, RZ ;  /* 0x0000000a1d1d7c24 */ /* 0x000fe2000f8e02ff */
[----:B------:R-:W-:Y:S01]  /*0cb0*/  LEA.HI.X.SX32 R24, R24, UR13, 0x1, P3 ;  /* 0x0000000d18187c11 */ /* 0x000fe200098f0eff */
[----:B------:R-:W-:-:S07]  /*0cc0*/  IMAD.WIDE R36, R11, 0x2, RZ ;  /* 0x000000020b247825 */ /* 0x000fce00078e02ff */
.L_x_1:
[----:B------:R-:W-:Y:S02]  /*0cd0*/  IADD3 R10, P1, PT, R36, R21, RZ ;  /* 0x00000015240a7210 */ /* 0x000fe40007f3e0ff */
[----:B------:R-:W-:Y:S02]  /*0ce0*/  ISETP.GE.AND P2, PT, R30, UR5, PT ;  /* 0x000000051e007c0c */ /* 0x000fe4000bf46270 */
[----:B------:R-:W-:Y:S01]  /*0cf0*/  ISETP.GE.AND P0, PT, R32, UR5, PT ;  /* 0x0000000520007c0c */ /* 0x000fe2000bf06270 */
[C---:B------:R-:W-:Y:S01]  /*0d00*/  IMAD.X R11, R37.reuse, 0x1, R23, P1 ;  /* 0x00000001250b7824 */ /* 0x040fe200008e0617 */
[----:B------:R-:W-:Y:S02]  /*0d10*/  IADD3 R16, P1, PT, R36, R22, RZ ;  /* 0x0000001624107210 */ /* 0x000fe40007f3e0ff */
[----:B------:R-:W-:Y:S02]  /*0d20*/  PRMT R33, RZ, 0x7610, R33 ;  /* 0x00007610ff217816 */ /* 0x000fe40000000021 */
[----:B------:R-:W-:Y:S01]  /*0d30*/  PRMT R18, RZ, 0x7610, R18 ;  /* 0x00007610ff127816 */ /* 0x000fe20000000012 */
[----:B------:R-:W-:-:S04]  /*0d40*/  IMAD.X R17, R37, 0x1, R24, P1 ;  /* 0x0000000125117824 */ /* 0x000fc800008e0618 */
[----:B------:R0:W2:Y:S01]  /*0d50*/  @!P2 LDG.E.U16 R33, desc[UR6][R10.64] ;  /* 0x000000060a21a981 */ /* 0x0000a2000c1e1500 */
[----:B------:R-:W-:-:S03]  /*0d60*/  ISETP.GE.AND P2, PT, R31, UR5, PT ;  /* 0x000000051f007c0c */ /* 0x000fc6000bf46270 */
[----:B------:R-:W3:Y:S01]  /*0d70*/  @!P0 LDG.E.U16 R18, desc[UR6][R16.64] ;  /* 0x0000000610128981 */ /* 0x000ee2000c1e1500 */
[----:B------:R-:W-:Y:S01]  /*0d80*/  PRMT R19, RZ, 0x7610, R19 ;  /* 0x00007610ff137816 */ /* 0x000fe20000000013 */
[--C-:B------:R-:W-:Y:S01]  /*0d90*/  IMAD.WIDE R8, R29, 0x2, R34.reuse ;  /* 0x000000021d087825 */ /* 0x100fe200078e0222 */
[----:B------:R-:W-:Y:S03]  /*0da0*/  BAR.SYNC.DEFER_BLOCKING 0x0 ;  /* 0x0000000000007b1d */ /* 0x000fe60000010000 */
[----:B0-----:R-:W-:-:S04]  /*0db0*/  IMAD.WIDE R10, R28, 0x2, R34 ;  /* 0x000000021c0a7825 */ /* 0x001fc800078e0222 */
[----:B------:R0:W4:Y:S02]  /*0dc0*/  @!P2 LDG.E.U16 R19, desc[UR6][R8.64] ;  /* 0x000000060813a981 */ /* 0x000124000c1e1500 */
[----:B0-----:R-:W-:-:S06]  /*0dd0*/  PRMT R9, RZ, 0x7610, R9 ;  /* 0x00007610ff097816 */ /* 0x001fcc0000000009 */
[----:B------:R-:W5:Y:S01]  /*0de0*/  @!P2 LDG.E.U16 R9, desc[UR6][R10.64] ;  /* 0x000000060a09a981 */ /* 0x000f62000c1e1500 */
[----:B------:R-:W-:Y:S01]  /*0df0*/  VIADD R27, R27, 0xffffffff ;  /* 0xffffffff1b1b7836 */ /* 0x000fe20000000000 */
[----:B------:R-:W-:Y:S01]  /*0e00*/  UIADD3 UR5, UPT, UPT, UR5, -0x20, URZ ;  /* 0xffffffe005057890 */ /* 0x000fe2000fffe0ff */
[----:B------:R-:W-:-:S03]  /*0e10*/  IMAD.WIDE R34, R25, 0x2, R34 ;  /* 0x0000000219227825 */ /* 0x000fc600078e0222 */
[----:B------:R-:W-:Y:S01]  /*0e20*/  ISETP.NE.U32.AND P0, PT, R27, RZ, PT ;  /* 0x000000ff1b00720c */ /* 0x000fe20003f05070 */
[----:B------:R-:W-:Y:S01]  /*0e30*/  IMAD.WIDE R36, R26, 0x2, R36 ;  /* 0x000000021a247825 */ /* 0x000fe200078e0224 */
[----:B--2---:R-:W-:Y:S04]  /*0e40*/  STS.U16 [R3+UR4+0x200], R33 ;  /* 0x0002002103007988 */ /* 0x004fe80008000404 */
[----:B---3--:R-:W-:Y:S04]  /*0e50*/  STS.U16 [R3+UR4], R18 ;  /* 0x0000001203007988 */ /* 0x008fe80008000404 */
[----:B----4-:R-:W-:Y:S04]  /*0e60*/  STS.U16 [R4+UR4+0x400], R19 ;  /* 0x0004001304007988 */ /* 0x010fe80008000404 */
[----:B-----5:R-:W-:Y:S01]  /*0e70*/  STS.U16 [R4+UR4+0x600], R9 ;  /* 0x0006000904007988 */ /* 0x020fe20008000404 */
[----:B------:R-:W-:Y:S06]  /*0e80*/  BAR.SYNC.DEFER_BLOCKING 0x0 ;  /* 0x0000000000007b1d */ /* 0x000fec0000010000 */
[----:B------:R-:W-:Y:S04]  /*0e90*/  LDSM.16.MT88.4 R16, [R0] ;  /* 0x000000000010783b */ /* 0x000fe80000004200 */
[----:B------:R-:W0:Y:S02]  /*0ea0*/  LDSM.16.M88.4 R8, [R2+0x400] ;  /* 0x000400000208783b */ /* 0x000e240000000200 */
[----:B0-----:R-:W-:Y:S02]  /*0eb0*/  HMMA.16816.F32 R12, R16, R8, R12 ;  /* 0x00000008100c723c */ /* 0x001fe4000000180c */
[----:B------:R-:W0:-:S15]  /*0ec0*/  LDSM.16.MT88.4 R16, [R0+0x200] ;  /* 0x000200000010783b */ /* 0x000e1e0000004200 */
[----:B------:R-:W-:-:S03]  /*0ed0*/  NOP ;  /* 0x0000000000007918 */ /* 0x000fc60000000000 */
[----:B0-----:R-:W-:Y:S01]  /*0ee0*/  HMMA.16816.F32 R12, R16, R10, R12 ;  /* 0x0000000a100c723c */ /* 0x001fe2000000180c */
[----:B------:R-:W-:-:S04]  /*0ef0*/  NOP ;  /* 0x0000000000007918 */ /* 0x000fc80000000000 */
[----:B------:R-:W-:-:S15]  /*0f00*/  @P0 BRA `(.L_x_1) ;  /* 0xfffffffc00700947 */ /* 0x000fde000383ffff */
[----:B------:R-:W-:Y:S02]  /*0f10*/  F2FP.F16.F32.PACK_AB R14, R15, R14 ;  /* 0x0000000e0f0e723e */ /* 0x000fe400000000ff */
[----:B------:R-:W-:-:S07]  /*0f20*/  F2FP.F16.F32.PACK_AB R12, R13, R12 ;  /* 0x0000000c0d0c723e */ /* 0x000fce00000000ff */
.L_x_0:
[----:B------:R-:W0:Y:S01]  /*0f30*/  S2R R9, SR_TID.X ;  /* 0x0000000000097919 */ /* 0x000e220000002100 */
[----:B------:R-:W1:Y:S01]  /*0f40*/  S2UR UR5, SR_CgaCtaId ;  /* 0x00000000000579c3 */ /* 0x000e620000008800 */
[----:B------:R-:W2:Y:S01]  /*0f50*/  LDCU.128 UR12, c[0x0][0x390] ;  /* 0x00007200ff0c77ac */ /* 0x000ea20008000c00 */
[----:B------:R-:W-:Y:S02]  /*0f60*/  LOP3.LUT R5, R5, R32, RZ, 0xfc, !PT ;  /* 0x0000002005057212 */ /* 0x000fe400078efcff */
[----:B------:R-:W-:Y:S01]  /*0f70*/  LOP3.LUT R4, R7, 0x180, RZ, 0xc0, !PT ;  /* 0x0000018007047812 */ /* 0x000fe200078ec0ff */
[----:B------:R-:W3:Y:S01]  /*0f80*/  LDCU UR9, c[0x0][0x3b8] ;  /* 0x00007700ff0977ac */ /* 0x000ee20008000800 */
[----:B------:R-:W-:Y:S01]  /*0f90*/  PRMT R10, R12, 0x7632, R10 ;  /* 0x000076320c0a7816 */ /* 0x000fe2000000000a */
[----:B------:R-:W4:Y:S02]  /*0fa0*/  LDCU UR8, c[0x0][0x3b4] ;  /* 0x00007680ff0877ac */ /* 0x000f240008000800 */
[----:B------:R-:W-:Y:S01]  /*0fb0*/  IMAD R4, R31, 0x4, R4 ;  /* 0x000000041f047824 */ /* 0x000fe200078e0204 */
[----:B------:R-:W-:Y:S01]  /*0fc0*/  UMOV UR4, 0x400 ;  /* 0x0000040000047882 */ /* 0x000fe20000000000 */
[----:B------:R-:W-:Y:S01]  /*0fd0*/  BAR.SYNC.DEFER_BLOCKING 0x0 ;  /* 0x0000000000007b1d */ /* 0x000fe20000010000 */
[C---:B--2---:R-:W-:Y:S01]  /*0fe0*/  ISETP.GE.AND P0, PT, R5.reuse, UR15, PT ;  /* 0x0000000f05007c0c */ /* 0x044fe2000bf06270 */
[----:B---3--:R-:W-:Y:S01]  /*0ff0*/  IMAD R5, R5, UR9, RZ ;  /* 0x0000000905057c24 */ /* 0x008fe2000f8e02ff */
[----:B-1----:R-:W-:-:S02]  /*1000*/  ULEA UR4, UR5, UR4, 0x18 ;  /* 0x0000000405047291 */ /* 0x002fc4000f8ec0ff */
[C---:B------:R-:W-:Y:S01]  /*1010*/  ISETP.LT.AND P0, PT, R20.reuse, UR14, !P0 ;  /* 0x0000000e14007c0c */ /* 0x040fe2000c701270 */
[----:B----4-:R-:W-:Y:S01]  /*1020*/  IMAD R0, R20, UR8, RZ ;  /* 0x0000000814007c24 */ /* 0x010fe2000f8e02ff */
[----:B0-----:R-:W-:-:S03]  /*1030*/  LOP3.LUT R6, R6, 0x1c, R9, 0xf8, !PT ;  /* 0x0000001c06067812 */ /* 0x001fc600078ef809 */
[C---:B------:R-:W-:Y:S01]  /*1040*/  IMAD.SHL.U32 R2, R0.reuse, 0x2, RZ ;  /* 0x0000000200027824 */ /* 0x040fe200078e00ff */
[--C-:B------:R-:W-:Y:S01]  /*1050*/  SHF.R.U32.HI R3, RZ, 0x4, R9.reuse ;  /* 0x00000004ff037819 */ /* 0x100fe20000011609 */
[----:B------:R-:W-:Y:S01]  /*1060*/  IMAD.HI R0, R0, 0x2, RZ ;  /* 0x0000000200007827 */ /* 0x000fe200078e02ff */
[----:B------:R-:W-:Y:S02]  /*1070*/  LOP3.LUT R8, R4, 0x60, R9, 0x78, !PT ;  /* 0x0000006004087812 */ /* 0x000fe400078e7809 */
[----:B------:R-:W-:Y:S01]  /*1080*/  LOP3.LUT R6, R6, 0x2, R3, 0xf8, !PT ;  /* 0x0000000206067812 */ /* 0x000fe200078ef803 */
[C---:B------:R-:W-:Y:S02]  /*1090*/  IMAD.SHL.U32 R3, R5.reuse, 0x2, RZ ;  /* 0x0000000205037824 */ /* 0x040fe400078e00ff */
[----:B------:R-:W-:Y:S01]  /*10a0*/  IMAD.HI R5, R5, 0x2, RZ ;  /* 0x0000000205057827 */ /* 0x000fe200078e02ff */
[----:B------:R-:W-:Y:S01]  /*10b0*/  LOP3.LUT R4, R6, 0x40, RZ, 0x3c, !PT ;  /* 0x0000004006047812 */ /* 0x000fe200078e3cff */
[----:B------:R0:W-:Y:S01]  /*10c0*/  STS.U16 [R6+UR4], R12 ;  /* 0x0000000c06007988 */ /* 0x0001e20008000404 */
[----:B------:R-:W-:-:S02]  /*10d0*/  IADD3 R2, P1, P2, R3, UR12, R2 ;  /* 0x0000000c03027c10 */ /* 0x000fc4000fa3e002 */
[--C-:B------:R-:W-:Y:S01]  /*10e0*/  SHF.R.U32.HI R3, RZ, 0x6, R9.reuse ;  /* 0x00000006ff037819 */ /* 0x100fe20000011609 */
[----:B------:R1:W-:Y:S01]  /*10f0*/  STS.U16 [R4+UR4+0x100], R10 ;  /* 0x0001000a04007988 */ /* 0x0003e20008000404 */
[----:B------:R-:W-:Y:S02]  /*1100*/  LOP3.LUT R7, R6, 0x20, RZ, 0x3c, !PT ;  /* 0x0000002006077812 */ /* 0x000fe400078e3cff */
[----:B------:R-:W-:Y:S02]  /*1110*/  PRMT R9, R14, 0x7632, R9 ;  /* 0x000076320e097816 */ /* 0x000fe40000000009 */
[----:B------:R-:W-:Y:S01]  /*1120*/  LOP3.LUT R3, R3, 0x2, RZ, 0xc0, !PT ;  /* 0x0000000203037812 */ /* 0x000fe200078ec0ff */
[----:B------:R1:W-:Y:S01]  /*1130*/  STS.U16 [R7+UR4+0x80], R14 ;  /* 0x0000800e07007988 */ /* 0x0003e20008000404 */
[----:B0-----:R-:W-:Y:S02]  /*1140*/  LOP3.LUT R6, R6, 0x60, RZ, 0x3c, !PT ;  /* 0x0000006006067812 */ /* 0x001fe400078e3cff */
[----:B------:R-:W-:-:S02]  /*1150*/  IADD3 R8, PT, PT, R8, UR4, R3 ;  /* 0x0000000408087c10 */ /* 0x000fc4000fffe003 */
[----:B------:R-:W-:Y:S01]  /*1160*/  IADD3.X R3, PT, PT, R5, UR13, R0, P1, P2 ;  /* 0x0000000d05037c10 */ /* 0x000fe20008fe4400 */
[----:B------:R1:W-:Y:S01]  /*1170*/  STS.U16 [R6+UR4+0x180], R9 ;  /* 0x0001800906007988 */ /* 0x0003e20008000404 */
[----:B------:R-:W-:Y:S06]  /*1180*/  BAR.SYNC.DEFER_BLOCKING 0x0 ;  /* 0x0000000000007b1d */ /* 0x000fec0000010000 */
[----:B------:R-:W-:Y:S05]  /*1190*/  @!P0 EXIT ;  /* 0x000000000000894d */ /* 0x000fea0003800000 */
[----:B------:R-:W0:Y:S04]  /*11a0*/  LDS.U16 R5, [R8] ;  /* 0x0000000008057984 */ /* 0x000e280000000400 */
[----:B0-----:R-:W-:Y:S01]  /*11b0*/  STG.E.U16 desc[UR6][R2.64], R5 ;  /* 0x0000000502007986 */ /* 0x001fe2000c101506 */
[----:B------:R-:W-:Y:S05]  /*11c0*/  EXIT ;  /* 0x000000000000794d */ /* 0x000fea0003800000 */
.L_x_2:
[----:B------:R-:W-:-:S00]  /*11d0*/  BRA `(.L_x_2) ;  /* 0xfffffffc00fc7947 */ /* 0x000fc0000383ffff */
[----:B------:R-:W-:-:S00]  /*11e0*/  NOP ;  /* 0x0000000000007918 */ /* 0x000fc00000000000 */
        /* <DEDUP_REMOVED lines=9> */
.L_x_3:


//--------------------- .nv.shared.matmul_kernel  --------------------------
	.section	.nv.shared.matmul_kernel,"aw",@nobits
	.sectionflags	@""
	.align	16
	.zero		1024


//--------------------- .nv.shared.reserved.0     --------------------------
	.section	.nv.shared.reserved.0,"aw",@nobits
	.weak		__nv_reservedSMEM_offset_0_alias
	.size		__nv_reservedSMEM_offset_0_alias, 0, 64
	.other		__nv_reservedSMEM_offset_0_alias,@"STO_CUDA_RESERVED_SHARED STV_DEFAULT"
__nv_reservedSMEM_offset_0_alias:
	.zero		0
	.zero		64


//--------------------- .nv.constant0.matmul_kernel --------------------------
	.section	.nv.constant0.matmul_kernel,"a",@progbits
	.sectionflags	@""
	.align	4
.nv.constant0.matmul_kernel:
	.zero		976


//--------------------- SYMBOLS --------------------------

	.type		.nv.reservedSmem.offset0,@object
	.size		.nv.reservedSmem.offset0,0x4
	.type		.nv.reservedSmem.cap,@object
	.size		.nv.reservedSmem.cap,0x4
